//
// Generated by NVIDIA NVVM Compiler
//
// Compiler Build ID: CL-36424714
// Cuda compilation tools, release 13.0, V13.0.88
// Based on NVVM 20.0.0
//

.version 9.0
.target sm_100
.address_size 64

	// .globl	_Z6kernelPfS_S_

.visible .entry _Z6kernelPfS_S_(
	.param .u64 .ptr .align 1 _Z6kernelPfS_S__param_0,
	.param .u64 .ptr .align 1 _Z6kernelPfS_S__param_1,
	.param .u64 .ptr .align 1 _Z6kernelPfS_S__param_2
)
{
	.reg .pred 	%p<2>;
	.reg .b32 	%r<5>;
	.reg .b32 	%f<4>;
	.reg .b64 	%rd<11>;

	ld.param.u64 	%rd1, [_Z6kernelPfS_S__param_0];
	ld.param.u64 	%rd2, [_Z6kernelPfS_S__param_1];
	ld.param.u64 	%rd3, [_Z6kernelPfS_S__param_2];
	mov.u32 	%r2, %tid.x;
	mov.u32 	%r3, %ctaid.x;
	mov.u32 	%r4, %ntid.x;
	mad.lo.s32 	%r1, %r3, %r4, %r2;
	setp.gt.s32 	%p1, %r1, 2052;
	@%p1 bra 	$L__BB0_2;
	cvta.to.global.u64 	%rd4, %rd2;
	cvta.to.global.u64 	%rd5, %rd3;
	cvta.to.global.u64 	%rd6, %rd1;
	mul.wide.s32 	%rd7, %r1, 4;
	add.s64 	%rd8, %rd4, %rd7;
	ld.global.f32 	%f1, [%rd8];
	add.s64 	%rd9, %rd5, %rd7;
	ld.global.f32 	%f2, [%rd9];
	mul.f32 	%f3, %f1, %f2;
	add.s64 	%rd10, %rd6, %rd7;
	st.global.f32 	[%rd10], %f3;
$L__BB0_2:
	ret;

}


// ===== COMPILED SASS (sm_100) =====

	.target	sm_100

	.elftype	@"ET_EXEC"


//--------------------- .note.nv.tkinfo           --------------------------
	.section	.note.nv.tkinfo,"",@"SHT_NOTE"
	.sectionflags	@"SHF_NOTE_NV_TKINFO"
	.tkinfo
        /*0018*/ 	.word	0x00000002
        /*0030*/ 	.string	""
        /*0030*/ 	.string	"ptxas"
        /*0030*/ 	.string	"Cuda compilation tools, release 13.0, V13.0.88"
        /*0030*/ 	.string	"Build cuda_13.0.r13.0/compiler.36424714_0"
        /*0030*/ 	.string	"-arch sm_100 -m 64 "



//--------------------- .note.nv.cuinfo           --------------------------
	.section	.note.nv.cuinfo,"",@"SHT_NOTE"
	.sectionflags	@"SHF_NOTE_NV_CUINFO"
        /*0018*/ 	.short	0x0002
        /*001a*/ 	.short	0x0064
        /*001c*/ 	.short	0x0082
	.zero		2


//--------------------- .nv.info                  --------------------------
	.section	.nv.info,"",@"SHT_CUDA_INFO"
	.align	4


	//----- nvinfo : EIATTR_REGCOUNT
	.align		4
        /*0000*/ 	.byte	0x04, 0x2f
        /*0002*/ 	.short	(.L_1 - .L_0)
	.align		4
.L_0:
        /*0004*/ 	.word	index@(_Z6kernelPfS_S_)
        /*0008*/ 	.word	0x0000000c


	//----- nvinfo : EIATTR_FRAME_SIZE
	.align		4
.L_1:
        /*000c*/ 	.byte	0x04, 0x11
        /*000e*/ 	.short	(.L_3 - .L_2)
	.align		4
.L_2:
        /*0010*/ 	.word	index@(_Z6kernelPfS_S_)
        /*0014*/ 	.word	0x00000000


	//----- nvinfo : EIATTR_MIN_STACK_SIZE
	.align		4
.L_3:
        /*0018*/ 	.byte	0x04, 0x12
        /*001a*/ 	.short	(.L_5 - .L_4)
	.align		4
.L_4:
        /*001c*/ 	.word	index@(_Z6kernelPfS_S_)
        /*0020*/ 	.word	0x00000000
.L_5:


//--------------------- .nv.compat                --------------------------
	.section	.nv.compat,"",@"SHT_CUDA_COMPAT_INFO"
	.align	4
        /*0000*/ 	.byte	0x02, 0x09, 0x00, 0x00, 0x02, 0x02, 0x01, 0x00, 0x02, 0x05, 0x05, 0x00, 0x03, 0x07, 0x01, 0x01
        /*0010*/ 	.byte	0x02, 0x03, 0x00, 0x00, 0x02, 0x06, 0x01, 0x00, 0x04, 0x0b, 0x08, 0x00, 0x09, 0x00, 0x00, 0x00
        /*0020*/ 	.byte	0x00, 0x00, 0x00, 0x00


//--------------------- .nv.info._Z6kernelPfS_S_  --------------------------
	.section	.nv.info._Z6kernelPfS_S_,"",@"SHT_CUDA_INFO"
	.sectionflags	@""
	.align	4


	//----- nvinfo : EIATTR_CUDA_API_VERSION
	.align		4
        /*0000*/ 	.byte	0x04, 0x37
        /*0002*/ 	.short	(.L_7 - .L_6)
.L_6:
        /*0004*/ 	.word	0x00000082


	//----- nvinfo : EIATTR_KPARAM_INFO
	.align		4
.L_7:
        /*0008*/ 	.byte	0x04, 0x17
        /*000a*/ 	.short	(.L_9 - .L_8)
.L_8:
        /*000c*/ 	.word	0x00000000
        /*0010*/ 	.short	0x0002
        /*0012*/ 	.short	0x0010
        /*0014*/ 	.byte	0x00, 0xf5, 0x21, 0x00


	//----- nvinfo : EIATTR_KPARAM_INFO
	.align		4
.L_9:
        /*0018*/ 	.byte	0x04, 0x17
        /*001a*/ 	.short	(.L_11 - .L_10)
.L_10:
        /*001c*/ 	.word	0x00000000
        /*0020*/ 	.short	0x0001
        /*0022*/ 	.short	0x0008
        /*0024*/ 	.byte	0x00, 0xf5, 0x21, 0x00


	//----- nvinfo : EIATTR_KPARAM_INFO
	.align		4
.L_11:
        /*0028*/ 	.byte	0x04, 0x17
        /*002a*/ 	.short	(.L_13 - .L_12)
.L_12:
        /*002c*/ 	.word	0x00000000
        /*0030*/ 	.short	0x0000
        /*0032*/ 	.short	0x0000
        /*0034*/ 	.byte	0x00, 0xf5, 0x21, 0x00


	//----- nvinfo : EIATTR_SPARSE_MMA_MASK
	.align		4
.L_13:
        /*0038*/ 	.byte	0x03, 0x50
        /*003a*/ 	.short	0x0000


	//----- nvinfo : EIATTR_MAXREG_COUNT
	.align		4
        /*003c*/ 	.byte	0x03, 0x1b
        /*003e*/ 	.short	0x00ff


	//----- nvinfo : EIATTR_MERCURY_ISA_VERSION
	.align		4
        /*0040*/ 	.byte	0x03, 0x5f
        /*0042*/ 	.short	0x0101


	//----- nvinfo : EIATTR_VRC_CTA_INIT_COUNT
	.align		4
        /*0044*/ 	.byte	0x02, 0x4a
	.zero		1
	.zero		1


	//----- nvinfo : EIATTR_EXIT_INSTR_OFFSETS
	.align		4
        /*0048*/ 	.byte	0x04, 0x1c
        /*004a*/ 	.short	(.L_15 - .L_14)


	//   ....[0]....
.L_14:
        /*004c*/ 	.word	0x00000060


	//   ....[1]....
        /*0050*/ 	.word	0x00000120


	//----- nvinfo : EIATTR_CBANK_PARAM_SIZE
	.align		4
.L_15:
        /*0054*/ 	.byte	0x03, 0x19
        /*0056*/ 	.short	0x0018


	//----- nvinfo : EIATTR_PARAM_CBANK
	.align		4
        /*0058*/ 	.byte	0x04, 0x0a
        /*005a*/ 	.short	(.L_17 - .L_16)
	.align		4
.L_16:
        /*005c*/ 	.word	index@(.nv.constant0._Z6kernelPfS_S_)
        /*0060*/ 	.short	0x0380
        /*0062*/ 	.short	0x0018


	//----- nvinfo : EIATTR_SW_WAR
	.align		4
.L_17:
        /*0064*/ 	.byte	0x04, 0x36
        /*0066*/ 	.short	(.L_19 - .L_18)
.L_18:
        /*0068*/ 	.word	0x00000008
.L_19:


//--------------------- .nv.callgraph             --------------------------
	.section	.nv.callgraph,"",@"SHT_CUDA_CALLGRAPH"
	.align	4
	.sectionentsize	8
	.align		4
        /*0000*/ 	.word	0x00000000
	.align		4
        /*0004*/ 	.word	0xffffffff
	.align		4
        /*0008*/ 	.word	0x00000000
	.align		4
        /*000c*/ 	.word	0xfffffffe
	.align		4
        /*0010*/ 	.word	0x00000000
	.align		4
        /*0014*/ 	.word	0xfffffffd
	.align		4
        /*0018*/ 	.word	0x00000000
	.align		4
        /*001c*/ 	.word	0xfffffffc


//--------------------- .text._Z6kernelPfS_S_     --------------------------
	.section	.text._Z6kernelPfS_S_,"ax",@progbits
	.align	128
        .global         _Z6kernelPfS_S_
        .type           _Z6kernelPfS_S_,@function
        .size           _Z6kernelPfS_S_,(.L_x_1 - _Z6kernelPfS_S_)
        .other          _Z6kernelPfS_S_,@"STO_CUDA_ENTRY STV_DEFAULT"
_Z6kernelPfS_S_:
.text._Z6kernelPfS_S_:
[----:B------:R-:W-:Y:S01]  /*0000*/  LDC R1, c[0x0][0x37c] ;  /* 0x0000df00ff017b82 */ /* 0x000fe20000000800 */
[----:B------:R-:W0:Y:S07]  /*0010*/  S2R R9, SR_TID.X ;  /* 0x0000000000097919 */ /* 0x000e2e0000002100 */
[----:B------:R-:W0:Y:S08]  /*0020*/  S2UR UR4, SR_CTAID.X ;  /* 0x00000000000479c3 */ /* 0x000e300000002500 */
[----:B------:R-:W0:Y:S02]  /*0030*/  LDC R0, c[0x0][0x360] ;  /* 0x0000d800ff007b82 */ /* 0x000e240000000800 */
[----:B0-----:R-:W-:-:S05]  /*0040*/  IMAD R9, R0, UR4, R9 ;  /* 0x0000000400097c24 */ /* 0x001fca000f8e0209 */
[----:B------:R-:W-:-:S13]  /*0050*/  ISETP.GT.AND P0, PT, R9, 0x804, PT ;  /* 0x000008040900780c */ /* 0x000fda0003f04270 */
[----:B------:R-:W-:Y:S05]  /*0060*/  @P0 EXIT ;  /* 0x000000000000094d */ /* 0x000fea0003800000 */
[----:B------:R-:W0:Y:S01]  /*0070*/  LDC.64 R2, c[0x0][0x388] ;  /* 0x0000e200ff027b82 */ /* 0x000e220000000a00 */
[----:B------:R-:W1:Y:S07]  /*0080*/  LDCU.64 UR4, c[0x0][0x358] ;  /* 0x00006b00ff0477ac */ /* 0x000e6e0008000a00 */
[----:B------:R-:W2:Y:S08]  /*0090*/  LDC.64 R4, c[0x0][0x390] ;  /* 0x0000e400ff047b82 */ /* 0x000eb00000000a00 */
[----:B------:R-:W3:Y:S01]  /*00a0*/  LDC.64 R6, c[0x0][0x380] ;  /* 0x0000e000ff067b82 */ /* 0x000ee20000000a00 */
[----:B0-----:R-:W-:-:S06]  /*00b0*/  IMAD.WIDE R2, R9, 0x4, R2 ;  /* 0x0000000409027825 */ /* 0x001fcc00078e0202 */
[----:B-1----:R-:W4:Y:S01]  /*00c0*/  LDG.E R2, desc[UR4][R2.64] ;  /* 0x0000000402027981 */ /* 0x002f22000c1e1900 */
[----:B--2---:R-:W-:-:S06]  /*00d0*/  IMAD.WIDE R4, R9, 0x4, R4 ;  /* 0x0000000409047825 */ /* 0x004fcc00078e0204 */
[----:B------:R-:W4:Y:S01]  /*00e0*/  LDG.E R5, desc[UR4][R4.64] ;  /* 0x0000000404057981 */ /* 0x000f22000c1e1900 */
[----:B---3--:R-:W-:-:S04]  /*00f0*/  IMAD.WIDE R6, R9, 0x4, R6 ;  /* 0x0000000409067825 */ /* 0x008fc800078e0206 */
[----:B----4-:R-:W-:-:S05]  /*0100*/  FMUL R9, R2, R5 ;  /* 0x0000000502097220 */ /* 0x010fca0000400000 */
[----:B------:R-:W-:Y:S01]  /*0110*/  STG.E desc[UR4][R6.64], R9 ;  /* 0x0000000906007986 */ /* 0x000fe2000c101904 */
[----:B------:R-:W-:Y:S05]  /*0120*/  EXIT ;  /* 0x000000000000794d */ /* 0x000fea0003800000 */
.L_x_0:
[----:B------:R-:W-:-:S00]  /*0130*/  BRA `(.L_x_0) ;  /* 0xfffffffc00fc7947 */ /* 0x000fc0000383ffff */
[----:B------:R-:W-:-:S00]  /*0140*/  NOP ;  /* 0x0000000000007918 */ /* 0x000fc00000000000 */
        /* <DEDUP_REMOVED lines=11> */
.L_x_1:


//--------------------- .nv.shared.reserved.0     --------------------------
	.section	.nv.shared.reserved.0,"aw",@nobits
	.weak		__nv_reservedSMEM_offset_0_alias
	.size		__nv_reservedSMEM_offset_0_alias, 0, 64
	.other		__nv_reservedSMEM_offset_0_alias,@"STO_CUDA_RESERVED_SHARED STV_DEFAULT"
__nv_reservedSMEM_offset_0_alias:
	.zero		0
	.zero		64


//--------------------- .nv.constant0._Z6kernelPfS_S_ --------------------------
	.section	.nv.constant0._Z6kernelPfS_S_,"a",@progbits
	.sectionflags	@""
	.align	4
.nv.constant0._Z6kernelPfS_S_:
	.zero		920


//--------------------- SYMBOLS --------------------------

	.type		.nv.reservedSmem.offset0,@object
	.size		.nv.reservedSmem.offset0,0x4
